.version 6.5
.target sm_30
.address_size 64

.visible .entry add_tuning(
	.param .u64 input,
	.param .u64 output
)
.maxntid 256, 1, 1
.minnctapersm 4
{
	.reg .u64 	    in_addr;
    .reg .u64 	    out_addr;
    .reg .u64 	    temp;
    .reg .u64 	    temp2;

	ld.param.u64 	in_addr, [input];
    ld.param.u64 	out_addr, [output];

    ld.u64          temp, [in_addr];
	add.u64		    temp2, temp, 1;
    st.u64          [out_addr], temp2;
	ret;
}


// ===== COMPILED SASS (sm_100) =====

	.target	sm_100

	.elftype	@"ET_EXEC"


//--------------------- .note.nv.tkinfo           --------------------------
	.section	.note.nv.tkinfo,"",@"SHT_NOTE"
	.sectionflags	@"SHF_NOTE_NV_TKINFO"
	.tkinfo
        /*0018*/ 	.word	0x00000002
        /*0030*/ 	.string	""
        /*0030*/ 	.string	"ptxas"
        /*0030*/ 	.string	"Cuda compilation tools, release 13.0, V13.0.88"
        /*0030*/ 	.string	"Build cuda_13.0.r13.0/compiler.36424714_0"
        /*0030*/ 	.string	"-arch sm_100 "



//--------------------- .note.nv.cuinfo           --------------------------
	.section	.note.nv.cuinfo,"",@"SHT_NOTE"
	.sectionflags	@"SHF_NOTE_NV_CUINFO"
        /*0018*/ 	.short	0x0002
        /*001a*/ 	.short	0x001e
        /*001c*/ 	.short	0x0082
	.zero		2


//--------------------- .nv.info                  --------------------------
	.section	.nv.info,"",@"SHT_CUDA_INFO"
	.align	4


	//----- nvinfo : EIATTR_REGCOUNT
	.align		4
        /*0000*/ 	.byte	0x04, 0x2f
        /*0002*/ 	.short	(.L_1 - .L_0)
	.align		4
.L_0:
        /*0004*/ 	.word	index@(add_tuning)
        /*0008*/ 	.word	0x0000000a


	//----- nvinfo : EIATTR_FRAME_SIZE
	.align		4
.L_1:
        /*000c*/ 	.byte	0x04, 0x11
        /*000e*/ 	.short	(.L_3 - .L_2)
	.align		4
.L_2:
        /*0010*/ 	.word	index@(add_tuning)
        /*0014*/ 	.word	0x00000000


	//----- nvinfo : EIATTR_MIN_STACK_SIZE
	.align		4
.L_3:
        /*0018*/ 	.byte	0x04, 0x12
        /*001a*/ 	.short	(.L_5 - .L_4)
	.align		4
.L_4:
        /*001c*/ 	.word	index@(add_tuning)
        /*0020*/ 	.word	0x00000000
.L_5:


//--------------------- .nv.compat                --------------------------
	.section	.nv.compat,"",@"SHT_CUDA_COMPAT_INFO"
	.align	4
        /*0000*/ 	.byte	0x02, 0x09, 0x00, 0x00, 0x02, 0x02, 0x01, 0x00, 0x02, 0x05, 0x05, 0x00, 0x03, 0x07, 0x01, 0x01
        /*0010*/ 	.byte	0x02, 0x03, 0x00, 0x00, 0x02, 0x06, 0x01, 0x00, 0x04, 0x0b, 0x08, 0x00, 0x09, 0x00, 0x00, 0x00
        /*0020*/ 	.byte	0x00, 0x00, 0x00, 0x00


//--------------------- .nv.info.add_tuning       --------------------------
	.section	.nv.info.add_tuning,"",@"SHT_CUDA_INFO"
	.sectionflags	@""
	.align	4


	//----- nvinfo : EIATTR_CUDA_API_VERSION
	.align		4
        /*0000*/ 	.byte	0x04, 0x37
        /*0002*/ 	.short	(.L_7 - .L_6)
.L_6:
        /*0004*/ 	.word	0x00000082


	//----- nvinfo : EIATTR_KPARAM_INFO
	.align		4
.L_7:
        /*0008*/ 	.byte	0x04, 0x17
        /*000a*/ 	.short	(.L_9 - .L_8)
.L_8:
        /*000c*/ 	.word	0x00000000
        /*0010*/ 	.short	0x0001
        /*0012*/ 	.short	0x0008
        /*0014*/ 	.byte	0x00, 0xf0, 0x21, 0x00


	//----- nvinfo : EIATTR_KPARAM_INFO
	.align		4
.L_9:
        /*0018*/ 	.byte	0x04, 0x17
        /*001a*/ 	.short	(.L_11 - .L_10)
.L_10:
        /*001c*/ 	.word	0x00000000
        /*0020*/ 	.short	0x0000
        /*0022*/ 	.short	0x0000
        /*0024*/ 	.byte	0x00, 0xf0, 0x21, 0x00


	//----- nvinfo : EIATTR_SPARSE_MMA_MASK
	.align		4
.L_11:
        /*0028*/ 	.byte	0x03, 0x50
        /*002a*/ 	.short	0x0000


	//----- nvinfo : EIATTR_MAXREG_COUNT
	.align		4
        /*002c*/ 	.byte	0x03, 0x1b
        /*002e*/ 	.short	0x0040


	//----- nvinfo : EIATTR_MERCURY_ISA_VERSION
	.align		4
        /*0030*/ 	.byte	0x03, 0x5f
        /*0032*/ 	.short	0x0101


	//----- nvinfo : EIATTR_VRC_CTA_INIT_COUNT
	.align		4
        /*0034*/ 	.byte	0x02, 0x4a
	.zero		1
	.zero		1


	//----- nvinfo : EIATTR_EXIT_INSTR_OFFSETS
	.align		4
        /*0038*/ 	.byte	0x04, 0x1c
        /*003a*/ 	.short	(.L_13 - .L_12)


	//   ....[0]....
.L_12:
        /*003c*/ 	.word	0x00000080


	//----- nvinfo : EIATTR_MAX_THREADS
	.align		4
.L_13:
        /*0040*/ 	.byte	0x04, 0x05
        /*0042*/ 	.short	(.L_15 - .L_14)
.L_14:
        /*0044*/ 	.word	0x00000100
        /*0048*/ 	.word	0x00000001
        /*004c*/ 	.word	0x00000001


	//----- nvinfo : EIATTR_CBANK_PARAM_SIZE
	.align		4
.L_15:
        /*0050*/ 	.byte	0x03, 0x19
        /*0052*/ 	.short	0x0010


	//----- nvinfo : EIATTR_PARAM_CBANK
	.align		4
        /*0054*/ 	.byte	0x04, 0x0a
        /*0056*/ 	.short	(.L_17 - .L_16)
	.align		4
.L_16:
        /*0058*/ 	.word	index@(.nv.constant0.add_tuning)
        /*005c*/ 	.short	0x0380
        /*005e*/ 	.short	0x0010


	//----- nvinfo : EIATTR_SW_WAR
	.align		4
.L_17:
        /*0060*/ 	.byte	0x04, 0x36
        /*0062*/ 	.short	(.L_19 - .L_18)
.L_18:
        /*0064*/ 	.word	0x00000008
.L_19:


//--------------------- .nv.callgraph             --------------------------
	.section	.nv.callgraph,"",@"SHT_CUDA_CALLGRAPH"
	.align	4
	.sectionentsize	8
	.align		4
        /*0000*/ 	.word	0x00000000
	.align		4
        /*0004*/ 	.word	0xffffffff
	.align		4
        /*0008*/ 	.word	0x00000000
	.align		4
        /*000c*/ 	.word	0xfffffffe
	.align		4
        /*0010*/ 	.word	0x00000000
	.align		4
        /*0014*/ 	.word	0xfffffffd
	.align		4
        /*0018*/ 	.word	0x00000000
	.align		4
        /*001c*/ 	.word	0xfffffffc


//--------------------- .text.add_tuning          --------------------------
	.section	.text.add_tuning,"ax",@progbits
	.align	128
        .global         add_tuning
        .type           add_tuning,@function
        .size           add_tuning,(.L_x_1 - add_tuning)
        .other          add_tuning,@"STO_CUDA_ENTRY STV_DEFAULT"
add_tuning:
.text.add_tuning:
[----:B------:R-:W-:Y:S08]  /*0000*/  LDC R1, c[0x0][0x37c] ;  /* 0x0000df00ff017b82 */ /* 0x000ff00000000800 */
[----:B------:R-:W0:Y:S01]  /*0010*/  LDC.64 R2, c[0x0][0x380] ;  /* 0x0000e000ff027b82 */ /* 0x000e220000000a00 */
[----:B------:R-:W0:Y:S02]  /*0020*/  LDCU.64 UR4, c[0x0][0x358] ;  /* 0x00006b00ff0477ac */ /* 0x000e240008000a00 */
[----:B0-----:R-:W2:Y:S05]  /*0030*/  LD.E.64 R2, desc[UR4][R2.64] ;  /* 0x0000000402027980 */ /* 0x001eaa000c101b00 */
[----:B------:R-:W0:Y:S01]  /*0040*/  LDC.64 R4, c[0x0][0x388] ;  /* 0x0000e200ff047b82 */ /* 0x000e220000000a00 */
[----:B--2---:R-:W-:-:S04]  /*0050*/  IADD3 R6, P0, PT, R2, 0x1, RZ ;  /* 0x0000000102067810 */ /* 0x004fc80007f1e0ff */
[----:B------:R-:W-:-:S05]  /*0060*/  IADD3.X R7, PT, PT, RZ, R3, RZ, P0, !PT ;  /* 0x00000003ff077210 */ /* 0x000fca00007fe4ff */
[----:B0-----:R-:W-:Y:S01]  /*0070*/  ST.E.64 desc[UR4][R4.64], R6 ;  /* 0x0000000604007985 */ /* 0x001fe2000c101b04 */
[----:B------:R-:W-:Y:S05]  /*0080*/  EXIT ;  /* 0x000000000000794d */ /* 0x000fea0003800000 */
.L_x_0:
[----:B------:R-:W-:-:S00]  /*0090*/  BRA `(.L_x_0) ;  /* 0xfffffffc00fc7947 */ /* 0x000fc0000383ffff */
[----:B------:R-:W-:-:S00]  /*00a0*/  NOP ;  /* 0x0000000000007918 */ /* 0x000fc00000000000 */
        /* <DEDUP_REMOVED lines=13> */
.L_x_1:


//--------------------- .nv.shared.reserved.0     --------------------------
	.section	.nv.shared.reserved.0,"aw",@nobits
	.weak		__nv_reservedSMEM_offset_0_alias
	.size		__nv_reservedSMEM_offset_0_alias, 0, 64
	.other		__nv_reservedSMEM_offset_0_alias,@"STO_CUDA_RESERVED_SHARED STV_DEFAULT"
__nv_reservedSMEM_offset_0_alias:
	.zero		0
	.zero		64


//--------------------- .nv.constant0.add_tuning  --------------------------
	.section	.nv.constant0.add_tuning,"a",@progbits
	.sectionflags	@""
	.align	4
.nv.constant0.add_tuning:
	.zero		912


//--------------------- SYMBOLS --------------------------

	.type		.nv.reservedSmem.offset0,@object
	.size		.nv.reservedSmem.offset0,0x4
